	.headerflags	@"EF_CUDA_TEXMODE_UNIFIED EF_CUDA_64BIT_ADDRESS EF_CUDA_ACCELERATORS EF_CUDA_SM90 EF_CUDA_VIRTUAL_SM(EF_CUDA_SM90)"
	.elftype	@"ET_EXEC"


//--------------------- .nv.info                  --------------------------
	.section	.nv.info,"",@"SHT_CUDA_INFO"
	.align	4


	//----- nvinfo : EIATTR_REGCOUNT
	.align		4
        /*0000*/ 	.byte	0x04, 0x2f
        /*0002*/ 	.short	(.L_1 - .L_0)
	.align		4
.L_0:
        /*0004*/ 	.word	index@(triton_poi_fused__to_copy_add_arange_clamp_mul_sub_6)
        /*0008*/ 	.word	0x0000000a


	//----- nvinfo : EIATTR_MIN_STACK_SIZE
	.align		4
.L_1:
        /*000c*/ 	.byte	0x04, 0x12
        /*000e*/ 	.short	(.L_3 - .L_2)
	.align		4
.L_2:
        /*0010*/ 	.word	index@(triton_poi_fused__to_copy_add_arange_clamp_mul_sub_6)
        /*0014*/ 	.word	0x00000000


	//----- nvinfo : EIATTR_FRAME_SIZE
	.align		4
.L_3:
        /*0018*/ 	.byte	0x04, 0x11
        /*001a*/ 	.short	(.L_5 - .L_4)
	.align		4
.L_4:
        /*001c*/ 	.word	index@(triton_poi_fused__to_copy_add_arange_clamp_mul_sub_6)
        /*0020*/ 	.word	0x00000000


	//----- nvinfo : EIATTR_MIN_STACK_SIZE
	.align		4
.L_5:
        /*0024*/ 	.byte	0x04, 0x12
        /*0026*/ 	.short	(.L_7 - .L_6)
	.align		4
.L_6:
        /*0028*/ 	.word	index@(triton_poi_fused__to_copy_add_arange_clamp_mul_sub_6)
        /*002c*/ 	.word	0x00000000
.L_7:


//--------------------- .nv.info.triton_poi_fused__to_copy_add_arange_clamp_mul_sub_6 --------------------------
	.section	.nv.info.triton_poi_fused__to_copy_add_arange_clamp_mul_sub_6,"",@"SHT_CUDA_INFO"
	.sectionflags	@""
	.align	4


	//----- nvinfo : EIATTR_CUDA_API_VERSION
	.align		4
        /*0000*/ 	.byte	0x04, 0x37
        /*0002*/ 	.short	(.L_9 - .L_8)
.L_8:
        /*0004*/ 	.word	0x0000007c


	//----- nvinfo : EIATTR_KPARAM_INFO
	.align		4
.L_9:
        /*0008*/ 	.byte	0x04, 0x17
        /*000a*/ 	.short	(.L_11 - .L_10)
.L_10:
        /*000c*/ 	.word	0x00000000
        /*0010*/ 	.short	0x0001
        /*0012*/ 	.short	0x0008
        /*0014*/ 	.byte	0x00, 0xf0, 0x11, 0x00


	//----- nvinfo : EIATTR_KPARAM_INFO
	.align		4
.L_11:
        /*0018*/ 	.byte	0x04, 0x17
        /*001a*/ 	.short	(.L_13 - .L_12)
.L_12:
        /*001c*/ 	.word	0x00000000
        /*0020*/ 	.short	0x0000
        /*0022*/ 	.short	0x0000
        /*0024*/ 	.byte	0x00, 0xf4, 0x21, 0x00


	//----- nvinfo : EIATTR_SPARSE_MMA_MASK
	.align		4
.L_13:
        /*0028*/ 	.byte	0x03, 0x50
        /*002a*/ 	.short	0x0000


	//----- nvinfo : EIATTR_MAXREG_COUNT
	.align		4
        /*002c*/ 	.byte	0x03, 0x1b
        /*002e*/ 	.short	0x00ff


	//----- nvinfo : EIATTR_EXIT_INSTR_OFFSETS
	.align		4
        /*0030*/ 	.byte	0x04, 0x1c
        /*0032*/ 	.short	(.L_15 - .L_14)


	//   ....[0]....
.L_14:
        /*0034*/ 	.word	0x00000110


	//   ....[1]....
        /*0038*/ 	.word	0x00000140


	//----- nvinfo : EIATTR_REQNTID
	.align		4
.L_15:
        /*003c*/ 	.byte	0x04, 0x10
        /*003e*/ 	.short	(.L_17 - .L_16)
.L_16:
        /*0040*/ 	.word	0x00000020
        /*0044*/ 	.word	0x00000001
        /*0048*/ 	.word	0x00000001


	//----- nvinfo : EIATTR_CBANK_PARAM_SIZE
	.align		4
.L_17:
        /*004c*/ 	.byte	0x03, 0x19
        /*004e*/ 	.short	0x000c


	//----- nvinfo : EIATTR_PARAM_CBANK
	.align		4
        /*0050*/ 	.byte	0x04, 0x0a
        /*0052*/ 	.short	(.L_19 - .L_18)
	.align		4
.L_18:
        /*0054*/ 	.word	index@(.nv.constant0.triton_poi_fused__to_copy_add_arange_clamp_mul_sub_6)
        /*0058*/ 	.short	0x0210
        /*005a*/ 	.short	0x000c


	//----- nvinfo : EIATTR_SW_WAR
	.align		4
.L_19:
        /*005c*/ 	.byte	0x04, 0x36
        /*005e*/ 	.short	(.L_21 - .L_20)
.L_20:
        /*0060*/ 	.word	0x00000008
.L_21:


//--------------------- .nv.callgraph             --------------------------
	.section	.nv.callgraph,"",@"SHT_CUDA_CALLGRAPH"
	.align	4
	.sectionentsize	8
	.align		4
        /*0000*/ 	.word	0x00000000
	.align		4
        /*0004*/ 	.word	0xffffffff
	.align		4
        /*0008*/ 	.word	0x00000000
	.align		4
        /*000c*/ 	.word	0xfffffffe
	.align		4
        /*0010*/ 	.word	0x00000000
	.align		4
        /*0014*/ 	.word	0xfffffffd
	.align		4
        /*0018*/ 	.word	0x00000000
	.align		4
        /*001c*/ 	.word	0xfffffffc


//--------------------- .text.triton_poi_fused__to_copy_add_arange_clamp_mul_sub_6 --------------------------
	.section	.text.triton_poi_fused__to_copy_add_arange_clamp_mul_sub_6,"ax",@progbits
	.align	128
        .global         triton_poi_fused__to_copy_add_arange_clamp_mul_sub_6
        .type           triton_poi_fused__to_copy_add_arange_clamp_mul_sub_6,@function
        .size           triton_poi_fused__to_copy_add_arange_clamp_mul_sub_6,(.L_x_1 - triton_poi_fused__to_copy_add_arange_clamp_mul_sub_6)
        .other          triton_poi_fused__to_copy_add_arange_clamp_mul_sub_6,@"STO_CUDA_ENTRY STV_DEFAULT"
triton_poi_fused__to_copy_add_arange_clamp_mul_sub_6:
.text.triton_poi_fused__to_copy_add_arange_clamp_mul_sub_6:
[----:B------:R-:W0:Y:S02]  /*0000*/  LDC R1, c[0x0][0x28] ;  /* 0x00000a00ff017b82 */ /* 0x000e240000000800 */
[----:B------:R-:W1:Y:S01]  /*0010*/  S2R R6, SR_TID.X ;  /* 0x0000000000067919 */ /* 0x000e620000002100 */
[----:B------:R-:W-:Y:S01]  /*0020*/  IMAD.MOV.U32 R3, RZ, RZ, 0x3d800000 ;  /* 0x3d800000ff037424 */ /* 0x000fe200078e00ff */
[----:B------:R-:W2:Y:S01]  /*0030*/  S2R R5, SR_CTAID.X ;  /* 0x0000000000057919 */ /* 0x000ea20000002500 */
[C---:B-1----:R-:W-:Y:S02]  /*0040*/  LOP3.LUT R0, R6.reuse, 0xf, RZ, 0xc0, !PT ;  /* 0x0000000f06007812 */ /* 0x042fe400078ec0ff */
[----:B------:R-:W-:-:S03]  /*0050*/  LOP3.LUT P0, RZ, R6, 0x10, RZ, 0xc0, !PT ;  /* 0x0000001006ff7812 */ /* 0x000fc6000780c0ff */
[----:B--2---:R-:W-:-:S05]  /*0060*/  IMAD R5, R5, 0x10, R0 ;  /* 0x0000001005057824 */ /* 0x004fca00078e0200 */
[----:B------:R-:W-:Y:S02]  /*0070*/  I2FP.F32.S32 R0, R5 ;  /* 0x0000000500007245 */ /* 0x000fe40000201400 */
[----:B------:R-:W-:-:S03]  /*0080*/  ISETP.LT.AND P0, PT, R5, 0x10, !P0 ;  /* 0x000000100500780c */ /* 0x000fc60004701270 */
[----:B------:R-:W-:-:S04]  /*0090*/  FADD R0, R0, 0.5 ;  /* 0x3f00000000007421 */ /* 0x000fc80000000000 */
[----:B------:R-:W-:Y:S02]  /*00a0*/  FFMA R0, R0, R3, -0.5 ;  /* 0xbf00000000007423 */ /* 0x000fe40000000003 */
[----:B------:R-:W1:Y:S03]  /*00b0*/  LDC.64 R2, c[0x0][0x210] ;  /* 0x00008400ff027b82 */ /* 0x000e660000000a00 */
[----:B------:R-:W-:-:S04]  /*00c0*/  FMNMX R0, RZ, R0, !PT ;  /* 0x00000000ff007209 */ /* 0x000fc80007800000 */
[----:B------:R-:W2:Y:S02]  /*00d0*/  F2I.TRUNC.NTZ R4, R0 ;  /* 0x0000000000047305 */ /* 0x000ea4000020f100 */
[----:B--2---:R-:W-:Y:S01]  /*00e0*/  I2FP.F32.S32 R7, R4 ;  /* 0x0000000400077245 */ /* 0x004fe20000201400 */
[----:B-1----:R-:W-:-:S04]  /*00f0*/  IMAD.WIDE R2, R5, 0x4, R2 ;  /* 0x0000000405027825 */ /* 0x002fc800078e0202 */
[----:B------:R-:W-:Y:S01]  /*0100*/  FADD.SAT R7, R0, -R7 ;  /* 0x8000000700077221 */ /* 0x000fe20000002000 */
[----:B------:R-:W-:Y:S06]  /*0110*/  @!P0 EXIT ;  /* 0x000000000000894d */ /* 0x000fec0003800000 */
[----:B------:R-:W-:Y:S02]  /*0120*/  ULDC.64 UR4, c[0x0][0x208] ;  /* 0x0000820000047ab9 */ /* 0x000fe40000000a00 */
[----:B------:R-:W-:Y:S01]  /*0130*/  STG.E desc[UR4][R2.64], R7 ;  /* 0x0000000702007986 */ /* 0x000fe2000c101904 */
[----:B------:R-:W-:Y:S05]  /*0140*/  EXIT ;  /* 0x000000000000794d */ /* 0x000fea0003800000 */
.L_x_0:
[----:B------:R-:W-:-:S00]  /*0150*/  BRA `(.L_x_0) ;  /* 0xfffffffc00fc7947 */ /* 0x000fc0000383ffff */
[----:B------:R-:W-:-:S00]  /*0160*/  NOP ;  /* 0x0000000000007918 */ /* 0x000fc00000000000 */
        /* <DEDUP_REMOVED lines=9> */
.L_x_1:


//--------------------- .nv.constant0.triton_poi_fused__to_copy_add_arange_clamp_mul_sub_6 --------------------------
	.section	.nv.constant0.triton_poi_fused__to_copy_add_arange_clamp_mul_sub_6,"a",@progbits
	.sectionflags	@""
	.align	4
.nv.constant0.triton_poi_fused__to_copy_add_arange_clamp_mul_sub_6:
	.zero		540
